//
// Generated by NVIDIA NVVM Compiler
//
// Compiler Build ID: CL-36424714
// Cuda compilation tools, release 13.0, V13.0.88
// Based on NVVM 20.0.0
//

.version 9.0
.target sm_100
.address_size 64

	// .globl	_Z9histogramPciPi

.visible .entry _Z9histogramPciPi(
	.param .u64 .ptr .align 1 _Z9histogramPciPi_param_0,
	.param .u32 _Z9histogramPciPi_param_1,
	.param .u64 .ptr .align 1 _Z9histogramPciPi_param_2
)
{
	.reg .pred 	%p<4>;
	.reg .b16 	%rs<4>;
	.reg .b32 	%r<12>;
	.reg .b64 	%rd<10>;

	ld.param.u64 	%rd3, [_Z9histogramPciPi_param_0];
	ld.param.u32 	%r6, [_Z9histogramPciPi_param_1];
	ld.param.u64 	%rd4, [_Z9histogramPciPi_param_2];
	mov.u32 	%r1, %ntid.x;
	mov.u32 	%r7, %ctaid.x;
	mov.u32 	%r8, %tid.x;
	mad.lo.s32 	%r11, %r1, %r7, %r8;
	setp.ge.s32 	%p1, %r11, %r6;
	@%p1 bra 	$L__BB0_5;
	mov.u32 	%r9, %nctaid.x;
	mul.lo.s32 	%r3, %r1, %r9;
	cvta.to.global.u64 	%rd1, %rd3;
	cvta.to.global.u64 	%rd2, %rd4;
$L__BB0_2:
	cvt.s64.s32 	%rd5, %r11;
	add.s64 	%rd6, %rd1, %rd5;
	ld.global.u8 	%rs2, [%rd6];
	add.s16 	%rs1, %rs2, -97;
	and.b16  	%rs3, %rs1, 255;
	setp.gt.u16 	%p2, %rs3, 25;
	@%p2 bra 	$L__BB0_4;
	cvt.u64.u16 	%rd7, %rs1;
	and.b64  	%rd8, %rd7, 252;
	add.s64 	%rd9, %rd2, %rd8;
	atom.global.add.u32 	%r10, [%rd9], 1;
$L__BB0_4:
	add.s32 	%r11, %r11, %r3;
	setp.lt.s32 	%p3, %r11, %r6;
	@%p3 bra 	$L__BB0_2;
$L__BB0_5:
	ret;

}


// ===== COMPILED SASS (sm_100) =====

	.target	sm_100

	.elftype	@"ET_EXEC"


//--------------------- .note.nv.tkinfo           --------------------------
	.section	.note.nv.tkinfo,"",@"SHT_NOTE"
	.sectionflags	@"SHF_NOTE_NV_TKINFO"
	.tkinfo
        /*0018*/ 	.word	0x00000002
        /*0030*/ 	.string	""
        /*0030*/ 	.string	"ptxas"
        /*0030*/ 	.string	"Cuda compilation tools, release 13.0, V13.0.88"
        /*0030*/ 	.string	"Build cuda_13.0.r13.0/compiler.36424714_0"
        /*0030*/ 	.string	"-arch sm_100 -m 64 "



//--------------------- .note.nv.cuinfo           --------------------------
	.section	.note.nv.cuinfo,"",@"SHT_NOTE"
	.sectionflags	@"SHF_NOTE_NV_CUINFO"
        /*0018*/ 	.short	0x0002
        /*001a*/ 	.short	0x0064
        /*001c*/ 	.short	0x0082
	.zero		2


//--------------------- .nv.info                  --------------------------
	.section	.nv.info,"",@"SHT_CUDA_INFO"
	.align	4


	//----- nvinfo : EIATTR_REGCOUNT
	.align		4
        /*0000*/ 	.byte	0x04, 0x2f
        /*0002*/ 	.short	(.L_1 - .L_0)
	.align		4
.L_0:
        /*0004*/ 	.word	index@(_Z9histogramPciPi)
        /*0008*/ 	.word	0x00000008


	//----- nvinfo : EIATTR_FRAME_SIZE
	.align		4
.L_1:
        /*000c*/ 	.byte	0x04, 0x11
        /*000e*/ 	.short	(.L_3 - .L_2)
	.align		4
.L_2:
        /*0010*/ 	.word	index@(_Z9histogramPciPi)
        /*0014*/ 	.word	0x00000000


	//----- nvinfo : EIATTR_MIN_STACK_SIZE
	.align		4
.L_3:
        /*0018*/ 	.byte	0x04, 0x12
        /*001a*/ 	.short	(.L_5 - .L_4)
	.align		4
.L_4:
        /*001c*/ 	.word	index@(_Z9histogramPciPi)
        /*0020*/ 	.word	0x00000000
.L_5:


//--------------------- .nv.compat                --------------------------
	.section	.nv.compat,"",@"SHT_CUDA_COMPAT_INFO"
	.align	4
        /*0000*/ 	.byte	0x02, 0x09, 0x00, 0x00, 0x02, 0x02, 0x01, 0x00, 0x02, 0x05, 0x05, 0x00, 0x03, 0x07, 0x01, 0x01
        /*0010*/ 	.byte	0x02, 0x03, 0x00, 0x00, 0x02, 0x06, 0x01, 0x00, 0x04, 0x0b, 0x08, 0x00, 0x09, 0x00, 0x00, 0x00
        /*0020*/ 	.byte	0x00, 0x00, 0x00, 0x00


//--------------------- .nv.info._Z9histogramPciPi --------------------------
	.section	.nv.info._Z9histogramPciPi,"",@"SHT_CUDA_INFO"
	.sectionflags	@""
	.align	4


	//----- nvinfo : EIATTR_CUDA_API_VERSION
	.align		4
        /*0000*/ 	.byte	0x04, 0x37
        /*0002*/ 	.short	(.L_7 - .L_6)
.L_6:
        /*0004*/ 	.word	0x00000082


	//----- nvinfo : EIATTR_KPARAM_INFO
	.align		4
.L_7:
        /*0008*/ 	.byte	0x04, 0x17
        /*000a*/ 	.short	(.L_9 - .L_8)
.L_8:
        /*000c*/ 	.word	0x00000000
        /*0010*/ 	.short	0x0002
        /*0012*/ 	.short	0x0010
        /*0014*/ 	.byte	0x00, 0xf5, 0x21, 0x00


	//----- nvinfo : EIATTR_KPARAM_INFO
	.align		4
.L_9:
        /*0018*/ 	.byte	0x04, 0x17
        /*001a*/ 	.short	(.L_11 - .L_10)
.L_10:
        /*001c*/ 	.word	0x00000000
        /*0020*/ 	.short	0x0001
        /*0022*/ 	.short	0x0008
        /*0024*/ 	.byte	0x00, 0xf0, 0x11, 0x00


	//----- nvinfo : EIATTR_KPARAM_INFO
	.align		4
.L_11:
        /*0028*/ 	.byte	0x04, 0x17
        /*002a*/ 	.short	(.L_13 - .L_12)
.L_12:
        /*002c*/ 	.word	0x00000000
        /*0030*/ 	.short	0x0000
        /*0032*/ 	.short	0x0000
        /*0034*/ 	.byte	0x00, 0xf5, 0x21, 0x00


	//----- nvinfo : EIATTR_SPARSE_MMA_MASK
	.align		4
.L_13:
        /*0038*/ 	.byte	0x03, 0x50
        /*003a*/ 	.short	0x0000


	//----- nvinfo : EIATTR_MAXREG_COUNT
	.align		4
        /*003c*/ 	.byte	0x03, 0x1b
        /*003e*/ 	.short	0x00ff


	//----- nvinfo : EIATTR_MERCURY_ISA_VERSION
	.align		4
        /*0040*/ 	.byte	0x03, 0x5f
        /*0042*/ 	.short	0x0101


	//----- nvinfo : EIATTR_VRC_CTA_INIT_COUNT
	.align		4
        /*0044*/ 	.byte	0x02, 0x4a
	.zero		1
	.zero		1


	//----- nvinfo : EIATTR_EXIT_INSTR_OFFSETS
	.align		4
        /*0048*/ 	.byte	0x04, 0x1c
        /*004a*/ 	.short	(.L_15 - .L_14)


	//   ....[0]....
.L_14:
        /*004c*/ 	.word	0x00000070


	//   ....[1]....
        /*0050*/ 	.word	0x000001f0


	//----- nvinfo : EIATTR_CRS_STACK_SIZE
	.align		4
.L_15:
        /*0054*/ 	.byte	0x04, 0x1e
        /*0056*/ 	.short	(.L_17 - .L_16)
.L_16:
        /*0058*/ 	.word	0x00000000


	//----- nvinfo : EIATTR_CBANK_PARAM_SIZE
	.align		4
.L_17:
        /*005c*/ 	.byte	0x03, 0x19
        /*005e*/ 	.short	0x0018


	//----- nvinfo : EIATTR_PARAM_CBANK
	.align		4
        /*0060*/ 	.byte	0x04, 0x0a
        /*0062*/ 	.short	(.L_19 - .L_18)
	.align		4
.L_18:
        /*0064*/ 	.word	index@(.nv.constant0._Z9histogramPciPi)
        /*0068*/ 	.short	0x0380
        /*006a*/ 	.short	0x0018


	//----- nvinfo : EIATTR_SW_WAR
	.align		4
.L_19:
        /*006c*/ 	.byte	0x04, 0x36
        /*006e*/ 	.short	(.L_21 - .L_20)
.L_20:
        /*0070*/ 	.word	0x00000008
.L_21:


//--------------------- .nv.callgraph             --------------------------
	.section	.nv.callgraph,"",@"SHT_CUDA_CALLGRAPH"
	.align	4
	.sectionentsize	8
	.align		4
        /*0000*/ 	.word	0x00000000
	.align		4
        /*0004*/ 	.word	0xffffffff
	.align		4
        /*0008*/ 	.word	0x00000000
	.align		4
        /*000c*/ 	.word	0xfffffffe
	.align		4
        /*0010*/ 	.word	0x00000000
	.align		4
        /*0014*/ 	.word	0xfffffffd
	.align		4
        /*0018*/ 	.word	0x00000000
	.align		4
        /*001c*/ 	.word	0xfffffffc


//--------------------- .text._Z9histogramPciPi   --------------------------
	.section	.text._Z9histogramPciPi,"ax",@progbits
	.align	128
        .global         _Z9histogramPciPi
        .type           _Z9histogramPciPi,@function
        .size           _Z9histogramPciPi,(.L_x_4 - _Z9histogramPciPi)
        .other          _Z9histogramPciPi,@"STO_CUDA_ENTRY STV_DEFAULT"
_Z9histogramPciPi:
.text._Z9histogramPciPi:
[----:B------:R-:W-:Y:S01]  /*0000*/  LDC R1, c[0x0][0x37c] ;  /* 0x0000df00ff017b82 */ /* 0x000fe20000000800 */
[----:B------:R-:W0:Y:S01]  /*0010*/  S2R R0, SR_CTAID.X ;  /* 0x0000000000007919 */ /* 0x000e220000002500 */
[----:B------:R-:W0:Y:S01]  /*0020*/  LDCU UR4, c[0x0][0x360] ;  /* 0x00006c00ff0477ac */ /* 0x000e220008000800 */
[----:B------:R-:W0:Y:S01]  /*0030*/  S2R R3, SR_TID.X ;  /* 0x0000000000037919 */ /* 0x000e220000002100 */
[----:B------:R-:W1:Y:S01]  /*0040*/  LDCU UR5, c[0x0][0x388] ;  /* 0x00007100ff0577ac */ /* 0x000e620008000800 */
[----:B0-----:R-:W-:-:S05]  /*0050*/  IMAD R0, R0, UR4, R3 ;  /* 0x0000000400007c24 */ /* 0x001fca000f8e0203 */
[----:B-1----:R-:W-:-:S13]  /*0060*/  ISETP.GE.AND P0, PT, R0, UR5, PT ;  /* 0x0000000500007c0c */ /* 0x002fda000bf06270 */
[----:B------:R-:W-:Y:S05]  /*0070*/  @P0 EXIT ;  /* 0x000000000000094d */ /* 0x000fea0003800000 */
[----:B------:R-:W0:Y:S01]  /*0080*/  LDCU UR5, c[0x0][0x370] ;  /* 0x00006e00ff0577ac */ /* 0x000e220008000800 */
[----:B------:R-:W1:Y:S01]  /*0090*/  LDCU.64 UR6, c[0x0][0x358] ;  /* 0x00006b00ff0677ac */ /* 0x000e620008000a00 */
[----:B------:R-:W2:Y:S01]  /*00a0*/  LDCU UR12, c[0x0][0x388] ;  /* 0x00007100ff0c77ac */ /* 0x000ea20008000800 */
[----:B------:R-:W3:Y:S01]  /*00b0*/  LDCU.64 UR8, c[0x0][0x380] ;  /* 0x00007000ff0877ac */ /* 0x000ee20008000a00 */
[----:B------:R-:W4:Y:S01]  /*00c0*/  LDCU.64 UR10, c[0x0][0x390] ;  /* 0x00007200ff0a77ac */ /* 0x000f220008000a00 */
[----:B0-----:R-:W-:-:S12]  /*00d0*/  UIMAD UR4, UR4, UR5, URZ ;  /* 0x00000005040472a4 */ /* 0x001fd8000f8e02ff */
.L_x_2:
[----:B0--3--:R-:W-:-:S04]  /*00e0*/  IADD3 R2, P0, PT, R0, UR8, RZ ;  /* 0x0000000800027c10 */ /* 0x009fc8000ff1e0ff */
[----:B------:R-:W-:-:S05]  /*00f0*/  LEA.HI.X.SX32 R3, R0, UR9, 0x1, P0 ;  /* 0x0000000900037c11 */ /* 0x000fca00080f0eff */
[----:B-1----:R-:W3:Y:S01]  /*0100*/  LDG.E.U8 R2, desc[UR6][R2.64] ;  /* 0x0000000602027981 */ /* 0x002ee2000c1e1100 */
[----:B------:R-:W-:Y:S01]  /*0110*/  VIADD R0, R0, UR4 ;  /* 0x0000000400007c36 */ /* 0x000fe20008000000 */
[----:B------:R-:W-:Y:S04]  /*0120*/  BSSY.RECONVERGENT B0, `(.L_x_0) ;  /* 0x000000b000007945 */ /* 0x000fe80003800200 */
[----:B--2---:R-:W-:Y:S01]  /*0130*/  ISETP.GE.AND P0, PT, R0, UR12, PT ;  /* 0x0000000c00007c0c */ /* 0x004fe2000bf06270 */
[----:B---3--:R-:W-:-:S05]  /*0140*/  VIADD R5, R2, 0xffffff9f ;  /* 0xffffff9f02057836 */ /* 0x008fca0000000000 */
[----:B------:R-:W-:-:S04]  /*0150*/  LOP3.LUT R4, R5, 0xff, RZ, 0xc0, !PT ;  /* 0x000000ff05047812 */ /* 0x000fc800078ec0ff */
[----:B------:R-:W-:-:S13]  /*0160*/  ISETP.GT.U32.AND P1, PT, R4, 0x19, PT ;  /* 0x000000190400780c */ /* 0x000fda0003f24070 */
[----:B------:R-:W-:Y:S05]  /*0170*/  @P1 BRA `(.L_x_1) ;  /* 0x0000000000141947 */ /* 0x000fea0003800000 */
[----:B------:R-:W-:Y:S01]  /*0180*/  LOP3.LUT R2, R5, 0xfc, RZ, 0xc0, !PT ;  /* 0x000000fc05027812 */ /* 0x000fe200078ec0ff */
[----:B------:R-:W-:-:S03]  /*0190*/  IMAD.MOV.U32 R5, RZ, RZ, 0x1 ;  /* 0x00000001ff057424 */ /* 0x000fc600078e00ff */
[----:B----4-:R-:W-:-:S05]  /*01a0*/  IADD3 R2, P1, PT, R2, UR10, RZ ;  /* 0x0000000a02027c10 */ /* 0x010fca000ff3e0ff */
[----:B------:R-:W-:-:S05]  /*01b0*/  IMAD.X R3, RZ, RZ, UR11, P1 ;  /* 0x0000000bff037e24 */ /* 0x000fca00088e06ff */
[----:B------:R0:W-:Y:S03]  /*01c0*/  REDG.E.ADD.STRONG.GPU desc[UR6][R2.64], R5 ;  /* 0x000000050200798e */ /* 0x0001e6000c12e106 */
.L_x_1:
[----:B----4-:R-:W-:Y:S05]  /*01d0*/  BSYNC.RECONVERGENT B0 ;  /* 0x0000000000007941 */ /* 0x010fea0003800200 */
.L_x_0:
[----:B------:R-:W-:Y:S05]  /*01e0*/  @!P0 BRA `(.L_x_2) ;  /* 0xfffffffc00bc8947 */ /* 0x000fea000383ffff */
[----:B------:R-:W-:Y:S05]  /*01f0*/  EXIT ;  /* 0x000000000000794d */ /* 0x000fea0003800000 */
.L_x_3:
[----:B------:R-:W-:-:S00]  /*0200*/  BRA `(.L_x_3) ;  /* 0xfffffffc00fc7947 */ /* 0x000fc0000383ffff */
[----:B------:R-:W-:-:S00]  /*0210*/  NOP ;  /* 0x0000000000007918 */ /* 0x000fc00000000000 */
        /* <DEDUP_REMOVED lines=14> */
.L_x_4:


//--------------------- .nv.shared.reserved.0     --------------------------
	.section	.nv.shared.reserved.0,"aw",@nobits
	.weak		__nv_reservedSMEM_offset_0_alias
	.size		__nv_reservedSMEM_offset_0_alias, 0, 64
	.other		__nv_reservedSMEM_offset_0_alias,@"STO_CUDA_RESERVED_SHARED STV_DEFAULT"
__nv_reservedSMEM_offset_0_alias:
	.zero		0
	.zero		64


//--------------------- .nv.constant0._Z9histogramPciPi --------------------------
	.section	.nv.constant0._Z9histogramPciPi,"a",@progbits
	.sectionflags	@""
	.align	4
.nv.constant0._Z9histogramPciPi:
	.zero		920


//--------------------- SYMBOLS --------------------------

	.type		.nv.reservedSmem.offset0,@object
	.size		.nv.reservedSmem.offset0,0x4
